	.headerflags	@"EF_CUDA_TEXMODE_UNIFIED EF_CUDA_64BIT_ADDRESS EF_CUDA_SM86 EF_CUDA_VIRTUAL_SM(EF_CUDA_SM86)"
	.elftype	@"ET_EXEC"


//--------------------- .nv.info                  --------------------------
	.section	.nv.info,"",@"SHT_CUDA_INFO"
	.align	4


	//----- nvinfo : EIATTR_REGCOUNT
	.align		4
        /*0000*/ 	.byte	0x04, 0x2f
        /*0002*/ 	.short	(.L_8 - .L_7)
	.align		4
.L_7:
        /*0004*/ 	.word	index@(triton_red_fused_add_embedding_native_layer_norm_0)
        /*0008*/ 	.word	0x0000001c


	//----- nvinfo : EIATTR_MIN_STACK_SIZE
	.align		4
.L_8:
        /*000c*/ 	.byte	0x04, 0x12
        /*000e*/ 	.short	(.L_10 - .L_9)
	.align		4
.L_9:
        /*0010*/ 	.word	index@(triton_red_fused_add_embedding_native_layer_norm_0)
        /*0014*/ 	.word	0x00000000


	//----- nvinfo : EIATTR_FRAME_SIZE
	.align		4
.L_10:
        /*0018*/ 	.byte	0x04, 0x11
        /*001a*/ 	.short	(.L_12 - .L_11)
	.align		4
.L_11:
        /*001c*/ 	.word	index@(triton_red_fused_add_embedding_native_layer_norm_0)
        /*0020*/ 	.word	0x00000000


	//----- nvinfo : EIATTR_MIN_STACK_SIZE
	.align		4
.L_12:
        /*0024*/ 	.byte	0x04, 0x12
        /*0026*/ 	.short	(.L_14 - .L_13)
	.align		4
.L_13:
        /*0028*/ 	.word	index@(triton_red_fused_add_embedding_native_layer_norm_0)
        /*002c*/ 	.word	0x00000000
.L_14:


//--------------------- .nv.info.triton_red_fused_add_embedding_native_layer_norm_0 --------------------------
	.section	.nv.info.triton_red_fused_add_embedding_native_layer_norm_0,"",@"SHT_CUDA_INFO"
	.sectionflags	@""
	.align	4


	//----- nvinfo : EIATTR_CUDA_API_VERSION
	.align		4
        /*0000*/ 	.byte	0x04, 0x37
        /*0002*/ 	.short	(.L_16 - .L_15)
.L_15:
        /*0004*/ 	.word	0x0000007c


	//----- nvinfo : EIATTR_SW2861232_WAR
	.align		4
.L_16:
        /*0008*/ 	.byte	0x01, 0x35
	.zero		2


	//----- nvinfo : EIATTR_PARAM_CBANK
	.align		4
        /*000c*/ 	.byte	0x04, 0x0a
        /*000e*/ 	.short	(.L_18 - .L_17)
	.align		4
.L_17:
        /*0010*/ 	.word	index@(.nv.constant0.triton_red_fused_add_embedding_native_layer_norm_0)
        /*0014*/ 	.short	0x0160
        /*0016*/ 	.short	0x0048


	//----- nvinfo : EIATTR_CBANK_PARAM_SIZE
	.align		4
.L_18:
        /*0018*/ 	.byte	0x03, 0x19
        /*001a*/ 	.short	0x0048


	//----- nvinfo : EIATTR_KPARAM_INFO
	.align		4
        /*001c*/ 	.byte	0x04, 0x17
        /*001e*/ 	.short	(.L_20 - .L_19)
.L_19:
        /*0020*/ 	.word	0x00000000
        /*0024*/ 	.short	0x0009
        /*0026*/ 	.short	0x0040
        /*0028*/ 	.byte	0x00, 0xf4, 0x21, 0x00


	//----- nvinfo : EIATTR_KPARAM_INFO
	.align		4
.L_20:
        /*002c*/ 	.byte	0x04, 0x17
        /*002e*/ 	.short	(.L_22 - .L_21)
.L_21:
        /*0030*/ 	.word	0x00000000
        /*0034*/ 	.short	0x0008
        /*0036*/ 	.short	0x003c
        /*0038*/ 	.byte	0x00, 0xf0, 0x11, 0x00


	//----- nvinfo : EIATTR_KPARAM_INFO
	.align		4
.L_22:
        /*003c*/ 	.byte	0x04, 0x17
        /*003e*/ 	.short	(.L_24 - .L_23)
.L_23:
        /*0040*/ 	.word	0x00000000
        /*0044*/ 	.short	0x0007
        /*0046*/ 	.short	0x0038
        /*0048*/ 	.byte	0x00, 0xf0, 0x11, 0x00


	//----- nvinfo : EIATTR_KPARAM_INFO
	.align		4
.L_24:
        /*004c*/ 	.byte	0x04, 0x17
        /*004e*/ 	.short	(.L_26 - .L_25)
.L_25:
        /*0050*/ 	.word	0x00000000
        /*0054*/ 	.short	0x0006
        /*0056*/ 	.short	0x0030
        /*0058*/ 	.byte	0x00, 0xf4, 0x21, 0x00


	//----- nvinfo : EIATTR_KPARAM_INFO
	.align		4
.L_26:
        /*005c*/ 	.byte	0x04, 0x17
        /*005e*/ 	.short	(.L_28 - .L_27)
.L_27:
        /*0060*/ 	.word	0x00000000
        /*0064*/ 	.short	0x0005
        /*0066*/ 	.short	0x0028
        /*0068*/ 	.byte	0x00, 0xf4, 0x21, 0x00


	//----- nvinfo : EIATTR_KPARAM_INFO
	.align		4
.L_28:
        /*006c*/ 	.byte	0x04, 0x17
        /*006e*/ 	.short	(.L_30 - .L_29)
.L_29:
        /*0070*/ 	.word	0x00000000
        /*0074*/ 	.short	0x0004
        /*0076*/ 	.short	0x0020
        /*0078*/ 	.byte	0x00, 0xf4, 0x21, 0x00


	//----- nvinfo : EIATTR_KPARAM_INFO
	.align		4
.L_30:
        /*007c*/ 	.byte	0x04, 0x17
        /*007e*/ 	.short	(.L_32 - .L_31)
.L_31:
        /*0080*/ 	.word	0x00000000
        /*0084*/ 	.short	0x0003
        /*0086*/ 	.short	0x0018
        /*0088*/ 	.byte	0x00, 0xf4, 0x21, 0x00


	//----- nvinfo : EIATTR_KPARAM_INFO
	.align		4
.L_32:
        /*008c*/ 	.byte	0x04, 0x17
        /*008e*/ 	.short	(.L_34 - .L_33)
.L_33:
        /*0090*/ 	.word	0x00000000
        /*0094*/ 	.short	0x0002
        /*0096*/ 	.short	0x0010
        /*0098*/ 	.byte	0x00, 0xf4, 0x21, 0x00


	//----- nvinfo : EIATTR_KPARAM_INFO
	.align		4
.L_34:
        /*009c*/ 	.byte	0x04, 0x17
        /*009e*/ 	.short	(.L_36 - .L_35)
.L_35:
        /*00a0*/ 	.word	0x00000000
        /*00a4*/ 	.short	0x0001
        /*00a6*/ 	.short	0x0008
        /*00a8*/ 	.byte	0x00, 0xf4, 0x21, 0x00


	//----- nvinfo : EIATTR_KPARAM_INFO
	.align		4
.L_36:
        /*00ac*/ 	.byte	0x04, 0x17
        /*00ae*/ 	.short	(.L_38 - .L_37)
.L_37:
        /*00b0*/ 	.word	0x00000000
        /*00b4*/ 	.short	0x0000
        /*00b6*/ 	.short	0x0000
        /*00b8*/ 	.byte	0x00, 0xf4, 0x21, 0x00


	//----- nvinfo : EIATTR_MAXREG_COUNT
	.align		4
.L_38:
        /*00bc*/ 	.byte	0x03, 0x1b
        /*00be*/ 	.short	0x00ff


	//----- nvinfo : EIATTR_EXTERNS
	.align		4
        /*00c0*/ 	.byte	0x04, 0x0f
        /*00c2*/ 	.short	(.L_40 - .L_39)


	//   ....[0]....
	.align		4
.L_39:
        /*00c4*/ 	.word	index@(__assertfail)


	//----- nvinfo : EIATTR_COOP_GROUP_MASK_REGIDS
	.align		4
.L_40:
        /*00c8*/ 	.byte	0x04, 0x29
        /*00ca*/ 	.short	(.L_42 - .L_41)


	//   ....[0]....
.L_41:
        /*00cc*/ 	.word	0xffffffff


	//   ....[1]....
        /*00d0*/ 	.word	0xffffffff


	//   ....[2]....
        /*00d4*/ 	.word	0xffffffff


	//   ....[3]....
        /*00d8*/ 	.word	0xffffffff


	//   ....[4]....
        /*00dc*/ 	.word	0xffffffff


	//   ....[5]....
        /*00e0*/ 	.word	0xffffffff


	//----- nvinfo : EIATTR_COOP_GROUP_INSTR_OFFSETS
	.align		4
.L_42:
        /*00e4*/ 	.byte	0x04, 0x28
        /*00e6*/ 	.short	(.L_44 - .L_43)


	//   ....[0]....
.L_43:
        /*00e8*/ 	.word	0x000006a0


	//   ....[1]....
        /*00ec*/ 	.word	0x000006d0


	//   ....[2]....
        /*00f0*/ 	.word	0x000006f0


	//   ....[3]....
        /*00f4*/ 	.word	0x00000730


	//   ....[4]....
        /*00f8*/ 	.word	0x000008a0


	//   ....[5]....
        /*00fc*/ 	.word	0x000008e0


	//----- nvinfo : EIATTR_SYSCALL_OFFSETS
	.align		4
.L_44:
        /*0100*/ 	.byte	0x04, 0x46
        /*0102*/ 	.short	(.L_46 - .L_45)


	//   ....[0]....
.L_45:
        /*0104*/ 	.word	0x00000d70


	//   ....[1]....
        /*0108*/ 	.word	0x00000ea0


	//----- nvinfo : EIATTR_EXIT_INSTR_OFFSETS
	.align		4
.L_46:
        /*010c*/ 	.byte	0x04, 0x1c
        /*010e*/ 	.short	(.L_48 - .L_47)


	//   ....[0]....
.L_47:
        /*0110*/ 	.word	0x00000c40


	//----- nvinfo : EIATTR_REQNTID
	.align		4
.L_48:
        /*0114*/ 	.byte	0x04, 0x10
        /*0116*/ 	.short	(.L_50 - .L_49)
.L_49:
        /*0118*/ 	.word	0x00000100
        /*011c*/ 	.word	0x00000001
        /*0120*/ 	.word	0x00000001


	//----- nvinfo : EIATTR_CRS_STACK_SIZE
	.align		4
.L_50:
        /*0124*/ 	.byte	0x04, 0x1e
        /*0126*/ 	.short	(.L_52 - .L_51)
.L_51:
        /*0128*/ 	.word	0x00000000
.L_52:


//--------------------- .nv.callgraph             --------------------------
	.section	.nv.callgraph,"",@"SHT_CUDA_CALLGRAPH"
	.align	4
	.sectionentsize	8
	.align		4
        /*0000*/ 	.word	0x00000000
	.align		4
        /*0004*/ 	.word	0xffffffff
	.align		4
        /*0008*/ 	.word	index@(triton_red_fused_add_embedding_native_layer_norm_0)
	.align		4
        /*000c*/ 	.word	index@(__assertfail)
	.align		4
        /*0010*/ 	.word	0x00000000
	.align		4
        /*0014*/ 	.word	0xfffffffe
	.align		4
        /*0018*/ 	.word	0x00000000
	.align		4
        /*001c*/ 	.word	0xfffffffd
	.align		4
        /*0020*/ 	.word	0x00000000
	.align		4
        /*0024*/ 	.word	0xfffffffc


//--------------------- .nv.rel.action            --------------------------
	.section	.nv.rel.action,"",@"SHT_CUDA_RELOCINFO"
	.align	8
	.sectionentsize	8
        /*0000*/ 	.byte	0x73, 0x00, 0x00, 0x00, 0x00, 0x00, 0x00, 0x00, 0x00, 0x00, 0x00, 0x11, 0x25, 0x00, 0x05, 0x36


//--------------------- .nv.constant4             --------------------------
	.section	.nv.constant4,"a",@progbits
	.align	8
	.align		8
.nv.constant4:
        /*0000*/ 	.dword	__assertfail
	.align		8
        /*0008*/ 	.dword	assertFunc_1
	.align		8
        /*0010*/ 	.dword	assertFile_1
	.align		8
        /*0018*/ 	.dword	assertMessage_1
	.align		8
        /*0020*/ 	.dword	assertFunc_0
	.align		8
        /*0028*/ 	.dword	assertFile_0
	.align		8
        /*0030*/ 	.dword	assertMessage_0
	.align		8
        /*0038*/ 	.dword	_$_str


//--------------------- .nv.constant0.triton_red_fused_add_embedding_native_layer_norm_0 --------------------------
	.section	.nv.constant0.triton_red_fused_add_embedding_native_layer_norm_0,"a",@progbits
	.sectionflags	@""
	.align	4
.nv.constant0.triton_red_fused_add_embedding_native_layer_norm_0:
	.zero		424


//--------------------- .text.triton_red_fused_add_embedding_native_layer_norm_0 --------------------------
	.section	.text.triton_red_fused_add_embedding_native_layer_norm_0,"ax",@progbits
	.sectionflags	@"SHF_BARRIERS=1"
	.sectioninfo	@"SHI_REGISTERS=28"
	.align	128
        .global         triton_red_fused_add_embedding_native_layer_norm_0
        .type           triton_red_fused_add_embedding_native_layer_norm_0,@function
        .size           triton_red_fused_add_embedding_native_layer_norm_0,(.L_x_6 - triton_red_fused_add_embedding_native_layer_norm_0)
        .other          triton_red_fused_add_embedding_native_layer_norm_0,@"STO_CUDA_ENTRY STV_DEFAULT"
triton_red_fused_add_embedding_native_layer_norm_0:
.text.triton_red_fused_add_embedding_native_layer_norm_0:
[----:B------:R-:W-:Y:S02]  /*0000*/  IMAD.MOV.U32 R1, RZ, RZ, c[0x0][0x28] ;  /* 0x00000a00ff017624 */ /* 0x000fe400078e00ff */
[----:B------:R-:W0:Y:S01]  /*0010*/  S2R R12, SR_TID.X ;  /* 0x00000000000c7919 */ /* 0x000e220000002100 */
[----:B------:R-:W-:Y:S01]  /*0020*/  IMAD.MOV.U32 R11, RZ, RZ, 0x8 ;  /* 0x00000008ff0b7424 */ /* 0x000fe200078e00ff */
[----:B------:R-:W-:Y:S01]  /*0030*/  CS2R R6, SRZ ;  /* 0x0000000000067805 */ /* 0x000fe2000001ff00 */
[----:B------:R-:W-:Y:S01]  /*0040*/  ULDC.64 UR4, c[0x0][0x118] ;  /* 0x0000460000047ab9 */ /* 0x000fe20000000a00 */
[----:B------:R-:W1:Y:S01]  /*0050*/  S2R R0, SR_CTAID.X ;  /* 0x0000000000007919 */ /* 0x000e620000002500 */
[----:B0-----:R-:W-:Y:S01]  /*0060*/  SHF.R.U32.HI R13, RZ, 0x2, R12 ;  /* 0x00000002ff0d7819 */ /* 0x001fe2000001160c */
[----:B-1----:R-:W-:-:S03]  /*0070*/  IMAD.SHL.U32 R8, R0, 0x40, RZ ;  /* 0x0000004000087824 */ /* 0x002fc600078e00ff */
[----:B------:R-:W-:-:S04]  /*0080*/  SGXT.U32 R13, R13, 0x6 ;  /* 0x000000060d0d781a */ /* 0x000fc80000000000 */
[----:B------:R-:W-:-:S04]  /*0090*/  LOP3.LUT R8, R13, R8, RZ, 0xfc, !PT ;  /* 0x000000080d087212 */ /* 0x000fc800078efcff */
[C---:B------:R-:W-:Y:S01]  /*00a0*/  ISETP.GE.AND P1, PT, R8.reuse, 0x4d, PT ;  /* 0x0000004d0800780c */ /* 0x040fe20003f26270 */
[----:B------:R-:W-:-:S12]  /*00b0*/  IMAD.WIDE R4, R8, R11, c[0x0][0x160] ;  /* 0x0000580008047625 */ /* 0x000fd800078e020b */
[----:B------:R-:W2:Y:S01]  /*00c0*/  @!P1 LDG.E.EL.64 R6, [R4.64] ;  /* 0x0000000404069981 */ /* 0x000ea2000c2e1b00 */
[----:B------:R-:W-:Y:S01]  /*00d0*/  CS2R R2, SRZ ;  /* 0x0000000000027805 */ /* 0x000fe2000001ff00 */
[----:B------:R-:W-:-:S05]  /*00e0*/  IMAD.WIDE R10, R8, R11, c[0x0][0x170] ;  /* 0x00005c00080a7625 */ /* 0x000fca00078e020b */
[----:B------:R0:W5:Y:S01]  /*00f0*/  @!P1 LDG.E.EL.64 R2, [R10.64] ;  /* 0x000000040a029981 */ /* 0x000162000c2e1b00 */
[----:B--2---:R-:W-:Y:S02]  /*0100*/  IADD3 R9, P2, R6, 0xc100, RZ ;  /* 0x0000c10006097810 */ /* 0x004fe40007f5e0ff */
[----:B------:R-:W-:-:S03]  /*0110*/  ISETP.GE.AND P0, PT, R7, RZ, PT ;  /* 0x000000ff0700720c */ /* 0x000fc60003f06270 */
[----:B------:R-:W-:Y:S01]  /*0120*/  IMAD.X R15, RZ, RZ, R7, P2 ;  /* 0x000000ffff0f7224 */ /* 0x000fe200010e0607 */
[----:B------:R-:W-:-:S04]  /*0130*/  SEL R19, R9, R6, !P0 ;  /* 0x0000000609137207 */ /* 0x000fc80004000000 */
[----:B------:R-:W-:Y:S02]  /*0140*/  SEL R15, R15, R7, !P0 ;  /* 0x000000070f0f7207 */ /* 0x000fe40004000000 */
[----:B------:R-:W-:-:S04]  /*0150*/  ISETP.GT.U32.AND P0, PT, R19, 0xc0ff, PT ;  /* 0x0000c0ff1300780c */ /* 0x000fc80003f04070 */
[----:B------:R-:W-:-:S13]  /*0160*/  ISETP.GT.U32.AND.EX P0, PT, R15, RZ, PT, P0 ;  /* 0x000000ff0f00720c */ /* 0x000fda0003f04100 */
[----:B------:R-:W-:Y:S05]  /*0170*/  @!P1 BRA P0, `(.L_x_0) ;  /* 0x00000c0000009947 */ /* 0x000fea0000000000 */
[----:B0-----:R-:W-:Y:S01]  /*0180*/  WARPSYNC 0xffffffff ;  /* 0xffffffff00007948 */ /* 0x001fe20003800000 */
[----:B------:R-:W-:Y:S01]  /*0190*/  BAR.SYNC.DEFER_BLOCKING 0x0 ;  /* 0x0000000000007b1d */ /* 0x000fe20000010000 */
[----:B------:R-:W-:Y:S01]  /*01a0*/  MOV R6, 0x600 ;  /* 0x0000060000067802 */ /* 0x000fe20000000f00 */
[----:B------:R-:W-:Y:S01]  /*01b0*/  IMAD R15, R15, 0x600, RZ ;  /* 0x000006000f0f7824 */ /* 0x000fe200078e02ff */
[----:B------:R-:W-:Y:S02]  /*01c0*/  LOP3.LUT R12, R12, 0x3, RZ, 0xc0, !PT ;  /* 0x000000030c0c7812 */ /* 0x000fe400078ec0ff */
[----:B------:R-:W-:Y:S01]  /*01d0*/  PRMT R7, RZ, 0x7610, R7 ;  /* 0x00007610ff077816 */ /* 0x000fe20000000007 */
[----:B------:R-:W-:-:S04]  /*01e0*/  IMAD.WIDE.U32 R4, R19, R6, c[0x0][0x168] ;  /* 0x00005a0013047625 */ /* 0x000fc800078e0006 */
[----:B------:R-:W-:-:S04]  /*01f0*/  IMAD.IADD R5, R5, 0x1, R15 ;  /* 0x0000000105057824 */ /* 0x000fc800078e020f */
[----:B------:R-:W-:-:S05]  /*0200*/  IMAD.WIDE.U32 R4, R12, 0x2, R4 ;  /* 0x000000020c047825 */ /* 0x000fca00078e0004 */
[----:B------:R0:W5:Y:S02]  /*0210*/  @!P1 LDG.E.EL.U16 R7, [R4.64] ;  /* 0x0000000404079981 */ /* 0x000164000c2e1500 */
[----:B-----5:R-:W-:Y:S02]  /*0220*/  IADD3 R9, P2, R2, 0x4d, RZ ;  /* 0x0000004d02097810 */ /* 0x020fe40007f5e0ff */
        /* <DEDUP_REMOVED lines=9> */
[----:B------:R-:W-:-:S04]  /*02c0*/  IMAD.WIDE.U32 R2, R21, R6, c[0x0][0x178] ;  /* 0x00005e0015027625 */ /* 0x000fc800078e0006 */
[----:B------:R-:W-:Y:S02]  /*02d0*/  IMAD.SHL.U32 R6, R12, 0x2, RZ ;  /* 0x000000020c067824 */ /* 0x000fe400078e00ff */
[----:B------:R-:W-:-:S03]  /*02e0*/  IMAD R17, R11, 0x600, RZ ;  /* 0x000006000b117824 */ /* 0x000fc600078e02ff */
[----:B------:R-:W-:Y:S02]  /*02f0*/  IADD3 R10, P0, R6, R2, RZ ;  /* 0x00000002060a7210 */ /* 0x000fe40007f1e0ff */
[----:B------:R-:W-:Y:S02]  /*0300*/  PRMT R2, RZ, 0x7610, R2 ;  /* 0x00007610ff027816 */ /* 0x000fe40000000002 */
[----:B------:R-:W-:-:S05]  /*0310*/  IADD3.X R11, R3, R17, RZ, P0, !PT ;  /* 0x00000011030b7210 */ /* 0x000fca00007fe4ff */
[----:B------:R-:W2:Y:S01]  /*0320*/  @!P1 LDG.E.EL.U16 R2, [R10.64] ;  /* 0x000000040a029981 */ /* 0x000ea2000c2e1500 */
[----:B------:R-:W-:Y:S01]  /*0330*/  IMAD.U32 R9, R7, 0x10000, RZ ;  /* 0x0001000007097824 */ /* 0x000fe200078e00ff */
[----:B------:R-:W-:Y:S01]  /*0340*/  ISETP.LT.AND P5, PT, R8, 0x4d, PT ;  /* 0x0000004d0800780c */ /* 0x000fe20003fa1270 */
[----:B------:R-:W-:Y:S01]  /*0350*/  IMAD.MOV.U32 R7, RZ, RZ, RZ ;  /* 0x000000ffff077224 */ /* 0x000fe200078e00ff */
[----:B------:R-:W-:Y:S01]  /*0360*/  BSSY B0, `(.L_x_2) ;  /* 0x0000033000007945 */ /* 0x000fe20003800000 */
[----:B------:R-:W-:Y:S02]  /*0370*/  MOV R16, RZ ;  /* 0x000000ff00107202 */ /* 0x000fe40000000f00 */
[----:B------:R-:W-:-:S04]  /*0380*/  IMAD.WIDE.U32 R4, R21, 0x600, R6 ;  /* 0x0000060015047825 */ /* 0x000fc800078e0006 */
[----:B--2---:R-:W-:Y:S02]  /*0390*/  IMAD.U32 R14, R2, 0x10000, RZ ;  /* 0x00010000020e7824 */ /* 0x004fe400078e00ff */
[----:B------:R-:W-:Y:S02]  /*03a0*/  IMAD.WIDE.U32 R2, R19, 0x600, R6 ;  /* 0x0000060013027825 */ /* 0x000fe400078e0006 */
[----:B------:R-:W-:Y:S01]  /*03b0*/  FADD R20, R9, R14 ;  /* 0x0000000e09147221 */ /* 0x000fe20000000000 */
[----:B------:R-:W-:Y:S01]  /*03c0*/  IADD3 R9, P0, R4, c[0x0][0x178], RZ ;  /* 0x00005e0004097a10 */ /* 0x000fe20007f1e0ff */
[----:B------:R-:W-:Y:S01]  /*03d0*/  IMAD.IADD R14, R17, 0x1, R5 ;  /* 0x00000001110e7824 */ /* 0x000fe200078e0205 */
[----:B------:R-:W-:Y:S01]  /*03e0*/  IADD3 R8, P3, R2, c[0x0][0x168], RZ ;  /* 0x00005a0002087a10 */ /* 0x000fe20007f7e0ff */
[----:B------:R-:W-:Y:S01]  /*03f0*/  IMAD.IADD R15, R15, 0x1, R3 ;  /* 0x000000010f0f7824 */ /* 0x000fe200078e0203 */
[----:B------:R-:W-:Y:S01]  /*0400*/  IADD3 R10, P2, R9, 0x8, RZ ;  /* 0x00000008090a7810 */ /* 0x000fe20007f5e0ff */
[----:B------:R-:W-:Y:S01]  /*0410*/  CS2R R18, SRZ ;  /* 0x0000000000127805 */ /* 0x000fe2000001ff00 */
[----:B------:R-:W-:-:S02]  /*0420*/  IADD3 R8, P4, R8, 0x8, RZ ;  /* 0x0000000808087810 */ /* 0x000fc40007f9e0ff */
[----:B------:R-:W-:Y:S02]  /*0430*/  SEL R17, RZ, 0x3f800000, !P5 ;  /* 0x3f800000ff117807 */ /* 0x000fe40006800000 */
[----:B------:R-:W-:Y:S02]  /*0440*/  IADD3.X R11, RZ, c[0x0][0x17c], R14, P2, P0 ;  /* 0x00005f00ff0b7a10 */ /* 0x000fe400017e040e */
[----:B------:R-:W-:Y:S02]  /*0450*/  IADD3.X R9, RZ, c[0x0][0x16c], R15, P4, P3 ;  /* 0x00005b00ff097a10 */ /* 0x000fe400027e640f */
[----:B------:R-:W-:Y:S02]  /*0460*/  FSEL R20, R20, RZ, !P1 ;  /* 0x000000ff14147208 */ /* 0x000fe40004800000 */
.L_x_3:
[----:B------:R-:W-:Y:S01]  /*0470*/  BAR.SYNC.DEFER_BLOCKING 0x0 ;  /* 0x0000000000007b1d */ /* 0x000fe20000010000 */
[----:B------:R-:W-:Y:S02]  /*0480*/  PRMT R21, RZ, 0x7610, R21 ;  /* 0x00007610ff157816 */ /* 0x000fe40000000015 */
[----:B------:R-:W-:-:S04]  /*0490*/  PRMT R22, RZ, 0x7610, R22 ;  /* 0x00007610ff167816 */ /* 0x000fc80000000016 */
[----:B------:R0:W2:Y:S04]  /*04a0*/  @!P1 LDG.E.EL.U16 R21, [R8.64] ;  /* 0x0000000408159981 */ /* 0x0000a8000c2e1500 */
[----:B------:R-:W-:Y:S06]  /*04b0*/  BAR.SYNC.DEFER_BLOCKING 0x0 ;  /* 0x0000000000007b1d */ /* 0x000fec0000010000 */
[----:B------:R-:W3:Y:S01]  /*04c0*/  @!P1 LDG.E.EL.U16 R22, [R10.64] ;  /* 0x000000040a169981 */ /* 0x000ee2000c2e1500 */
[----:B------:R-:W-:Y:S01]  /*04d0*/  FADD R24, R17, 1 ;  /* 0x3f80000011187421 */ /* 0x000fe20000000000 */
[----:B0-----:R-:W-:-:S03]  /*04e0*/  IADD3 R8, P3, R8, 0x8, RZ ;  /* 0x0000000808087810 */ /* 0x001fc60007f7e0ff */
[C---:B------:R-:W-:Y:S01]  /*04f0*/  FMUL R23, R24.reuse, 0.25 ;  /* 0x3e80000018177820 */ /* 0x040fe20000400000 */
[C---:B------:R-:W-:Y:S01]  /*0500*/  FSETP.GEU.AND P2, PT, |R24|.reuse, 1.175494350822287508e-38, PT ;  /* 0x008000001800780b */ /* 0x040fe20003f4e200 */
[----:B------:R-:W-:Y:S01]  /*0510*/  IMAD.X R9, RZ, RZ, R9, P3 ;  /* 0x000000ffff097224 */ /* 0x000fe200018e0609 */
[C---:B------:R-:W-:Y:S02]  /*0520*/  FSETP.GT.AND P0, PT, |R24|.reuse, 8.50705917302346158658e+37, PT ;  /* 0x7e8000001800780b */ /* 0x040fe40003f04200 */
[----:B------:R-:W-:Y:S02]  /*0530*/  FSEL R17, R24, R17, !P1 ;  /* 0x0000001118117208 */ /* 0x000fe40004800000 */
[----:B------:R-:W-:-:S07]  /*0540*/  FSEL R25, R23, R24, P0 ;  /* 0x0000001817197208 */ /* 0x000fce0000000000 */
[----:B------:R-:W-:-:S06]  /*0550*/  @!P2 FMUL R25, R25, 16777216 ;  /* 0x4b8000001919a820 */ /* 0x000fcc0000400000 */
[----:B------:R-:W0:Y:S01]  /*0560*/  MUFU.RCP R25, R25 ;  /* 0x0000001900197308 */ /* 0x000e220000001000 */
[----:B--2---:R-:W-:Y:S01]  /*0570*/  IMAD.U32 R21, R21, 0x10000, RZ ;  /* 0x0001000015157824 */ /* 0x004fe200078e00ff */
[----:B---3--:R-:W-:-:S05]  /*0580*/  SHF.L.U32 R22, R22, 0x10, RZ ;  /* 0x0000001016167819 */ /* 0x008fca00000006ff */
[----:B------:R-:W-:-:S04]  /*0590*/  FADD R21, R21, R22 ;  /* 0x0000001615157221 */ /* 0x000fc80000000000 */
[----:B------:R-:W-:-:S04]  /*05a0*/  FADD R23, R21, -R20 ;  /* 0x8000001415177221 */ /* 0x000fc80000000000 */
[----:B------:R-:W-:-:S05]  /*05b0*/  FMUL R22, R23, 0.25 ;  /* 0x3e80000017167820 */ /* 0x000fca0000400000 */
[----:B------:R-:W-:Y:S02]  /*05c0*/  FSEL R22, R22, R23, P0 ;  /* 0x0000001716167208 */ /* 0x000fe40000000000 */
[----:B------:R-:W-:-:S03]  /*05d0*/  IADD3 R18, P0, R18, 0x4, RZ ;  /* 0x0000000412127810 */ /* 0x000fc60007f1e0ff */
[----:B------:R-:W-:Y:S01]  /*05e0*/  @!P2 FMUL R22, R22, 16777216 ;  /* 0x4b8000001616a820 */ /* 0x000fe20000400000 */
[----:B------:R-:W-:Y:S01]  /*05f0*/  IADD3 R10, P2, R10, 0x8, RZ ;  /* 0x000000080a0a7810 */ /* 0x000fe20007f5e0ff */
[----:B------:R-:W-:Y:S01]  /*0600*/  IMAD.X R19, RZ, RZ, R19, P0 ;  /* 0x000000ffff137224 */ /* 0x000fe200000e0613 */
[----:B------:R-:W-:Y:S01]  /*0610*/  ISETP.GE.U32.AND P0, PT, R18, 0x2fc, PT ;  /* 0x000002fc1200780c */ /* 0x000fe20003f06070 */
[----:B0-----:R-:W-:Y:S02]  /*0620*/  FFMA R22, R25, R22, R20 ;  /* 0x0000001619167223 */ /* 0x001fe40000000014 */
[----:B------:R-:W-:Y:S01]  /*0630*/  IMAD.X R11, RZ, RZ, R11, P2 ;  /* 0x000000ffff0b7224 */ /* 0x000fe200010e060b */
[----:B------:R-:W-:Y:S01]  /*0640*/  ISETP.GE.U32.AND.EX P0, PT, R19, RZ, PT, P0 ;  /* 0x000000ff1300720c */ /* 0x000fe20003f06100 */
[----:B------:R-:W-:Y:S01]  /*0650*/  FADD R21, R21, -R22 ;  /* 0x8000001615157221 */ /* 0x000fe20000000000 */
[----:B------:R-:W-:-:S03]  /*0660*/  FSEL R20, R22, R20, !P1 ;  /* 0x0000001416147208 */ /* 0x000fc60004800000 */
[----:B------:R-:W-:-:S08]  /*0670*/  @!P1 FFMA R16, R23, R21, R16 ;  /* 0x0000001517109223 */ /* 0x000fd00000000010 */
[----:B------:R-:W-:Y:S05]  /*0680*/  @!P0 BRA `(.L_x_3) ;  /* 0xfffffde000008947 */ /* 0x000fea000383ffff */
[----:B------:R-:W-:Y:S05]  /*0690*/  BSYNC B0 ;  /* 0x0000000000007941 */ /* 0x000fea0003800000 */
.L_x_2:
[----:B------:R-:W0:Y:S01]  /*06a0*/  SHFL.BFLY PT, R8, R17, 0x2, 0x1f ;  /* 0x0c401f0011087f89 */ /* 0x000e2200000e0000 */
[----:B------:R-:W-:Y:S01]  /*06b0*/  IMAD R13, R0, 0x40, R13 ;  /* 0x00000040000d7824 */ /* 0x000fe200078e020d */
[----:B------:R-:W-:Y:S02]  /*06c0*/  IADD3 R2, P4, R2, c[0x0][0x168], RZ ;  /* 0x00005a0002027a10 */ /* 0x000fe40007f9e0ff */
[----:B------:R-:W1:Y:S01]  /*06d0*/  SHFL.BFLY PT, R5, R20, 0x2, 0x1f ;  /* 0x0c401f0014057f89 */ /* 0x000e6200000e0000 */
[----:B------:R-:W-:-:S03]  /*06e0*/  IMAD R12, R13, 0x300, R12 ;  /* 0x000003000d0c7824 */ /* 0x000fc600078e020c */
[----:B------:R-:W2:Y:S01]  /*06f0*/  SHFL.BFLY PT, R7, R16, 0x2, 0x1f ;  /* 0x0c401f0010077f89 */ /* 0x000ea200000e0000 */
[----:B0-----:R-:W-:-:S04]  /*0700*/  FADD R3, R17, R8 ;  /* 0x0000000811037221 */ /* 0x001fc80000000000 */
[C---:B------:R-:W-:Y:S01]  /*0710*/  FMUL R10, R3.reuse, 0.25 ;  /* 0x3e800000030a7820 */ /* 0x040fe20000400000 */
[C---:B------:R-:W-:Y:S01]  /*0720*/  FSETP.GEU.AND P2, PT, |R3|.reuse, 1.175494350822287508e-38, PT ;  /* 0x008000000300780b */ /* 0x040fe20003f4e200 */
[----:B------:R-:W0:Y:S01]  /*0730*/  SHFL.BFLY PT, R18, R3, 0x1, 0x1f ;  /* 0x0c201f0003127f89 */ /* 0x000e2200000e0000 */
[----:B------:R-:W-:Y:S01]  /*0740*/  FSETP.GT.AND P0, PT, |R3|, 8.50705917302346158658e+37, PT ;  /* 0x7e8000000300780b */ /* 0x000fe20003f04200 */
[----:B-1----:R-:W-:Y:S01]  /*0750*/  FADD R5, -R20, R5 ;  /* 0x0000000514057221 */ /* 0x002fe20000000100 */
[----:B--2---:R-:W-:Y:S02]  /*0760*/  FADD R16, R16, R7 ;  /* 0x0000000710107221 */ /* 0x004fe40000000000 */
[----:B------:R-:W-:-:S07]  /*0770*/  FSEL R10, R10, R3, P0 ;  /* 0x000000030a0a7208 */ /* 0x000fce0000000000 */
[----:B------:R-:W-:Y:S02]  /*0780*/  @!P2 FMUL R10, R10, 16777216 ;  /* 0x4b8000000a0aa820 */ /* 0x000fe40000400000 */
[----:B------:R-:W-:Y:S02]  /*0790*/  @P0 FMUL R8, R8, 0.25 ;  /* 0x3e80000008080820 */ /* 0x000fe40000400000 */
[----:B------:R-:W1:Y:S02]  /*07a0*/  MUFU.RCP R9, R10 ;  /* 0x0000000a00097308 */ /* 0x000e640000001000 */
[----:B------:R-:W-:Y:S01]  /*07b0*/  @!P2 FMUL R8, R8, 16777216 ;  /* 0x4b8000000808a820 */ /* 0x000fe20000400000 */
[C---:B------:R-:W-:Y:S01]  /*07c0*/  FSETP.NEU.AND P2, PT, R3.reuse, RZ, PT ;  /* 0x000000ff0300720b */ /* 0x040fe20003f4d000 */
[----:B0-----:R-:W-:-:S05]  /*07d0*/  FADD R11, R3, R18 ;  /* 0x00000012030b7221 */ /* 0x001fca0000000000 */
[C---:B------:R-:W-:Y:S02]  /*07e0*/  FSETP.GT.AND P0, PT, |R11|.reuse, 8.50705917302346158658e+37, PT ;  /* 0x7e8000000b00780b */ /* 0x040fe40003f04200 */
[----:B------:R-:W-:Y:S01]  /*07f0*/  FSETP.GEU.AND P3, PT, |R11|, 1.175494350822287508e-38, PT ;  /* 0x008000000b00780b */ /* 0x000fe20003f6e200 */
[----:B-1----:R-:W-:Y:S01]  /*0800*/  FMUL R9, R9, R8 ;  /* 0x0000000809097220 */ /* 0x002fe20000400000 */
[----:B------:R-:W-:-:S04]  /*0810*/  FMUL R8, R5, R5 ;  /* 0x0000000505087220 */ /* 0x000fc80000400000 */
[----:B------:R-:W-:Y:S01]  /*0820*/  FSEL R9, R9, RZ, P2 ;  /* 0x000000ff09097208 */ /* 0x000fe20001000000 */
[----:B------:R-:W-:Y:S01]  /*0830*/  FMUL R8, R17, R8 ;  /* 0x0000000811087220 */ /* 0x000fe20000400000 */
[----:B------:R-:W-:-:S03]  /*0840*/  FSETP.NEU.AND P2, PT, R11, RZ, PT ;  /* 0x000000ff0b00720b */ /* 0x000fc60003f4d000 */
[----:B------:R-:W-:Y:S01]  /*0850*/  FFMA R20, R5, R9, R20 ;  /* 0x0000000905147223 */ /* 0x000fe20000000014 */
[----:B------:R-:W-:Y:S01]  /*0860*/  @P0 FMUL R11, R11, 0.25 ;  /* 0x3e8000000b0b0820 */ /* 0x000fe20000400000 */
[----:B------:R-:W-:Y:S01]  /*0870*/  FFMA R8, R9, R8, R16 ;  /* 0x0000000809087223 */ /* 0x000fe20000000010 */
[----:B------:R-:W-:Y:S01]  /*0880*/  @P0 FMUL R18, R18, 0.25 ;  /* 0x3e80000012120820 */ /* 0x000fe20000400000 */
[----:B------:R-:W-:Y:S01]  /*0890*/  MOV R16, 0x3aaaaaab ;  /* 0x3aaaaaab00107802 */ /* 0x000fe20000000f00 */
[----:B------:R-:W0:Y:S01]  /*08a0*/  SHFL.BFLY PT, R5, R20, 0x1, 0x1f ;  /* 0x0c201f0014057f89 */ /* 0x000e2200000e0000 */
[----:B------:R-:W-:Y:S01]  /*08b0*/  @!P3 FMUL R11, R11, 16777216 ;  /* 0x4b8000000b0bb820 */ /* 0x000fe20000400000 */
[----:B------:R-:W-:Y:S01]  /*08c0*/  @!P3 FMUL R18, R18, 16777216 ;  /* 0x4b8000001212b820 */ /* 0x000fe20000400000 */
[----:B------:R-:W-:Y:S01]  /*08d0*/  IADD3 R4, P3, R4, c[0x0][0x178], RZ ;  /* 0x00005e0004047a10 */ /* 0x000fe20007f7e0ff */
[----:B------:R-:W1:Y:S03]  /*08e0*/  SHFL.BFLY PT, R7, R8, 0x1, 0x1f ;  /* 0x0c201f0008077f89 */ /* 0x000e6600000e0000 */
[----:B------:R-:W2:Y:S02]  /*08f0*/  MUFU.RCP R11, R11 ;  /* 0x0000000b000b7308 */ /* 0x000ea40000001000 */
[----:B--2---:R-:W-:Y:S01]  /*0900*/  FMUL R18, R11, R18 ;  /* 0x000000120b127220 */ /* 0x004fe20000400000 */
[----:B0-----:R-:W-:-:S04]  /*0910*/  FADD R5, -R20, R5 ;  /* 0x0000000514057221 */ /* 0x001fc80000000100 */
[----:B------:R-:W-:Y:S01]  /*0920*/  FMUL R10, R5, R5 ;  /* 0x00000005050a7220 */ /* 0x000fe20000400000 */
[----:B------:R-:W-:Y:S01]  /*0930*/  FSEL R18, R18, RZ, P2 ;  /* 0x000000ff12127208 */ /* 0x000fe20001000000 */
[----:B-1----:R-:W-:Y:S01]  /*0940*/  FADD R7, R8, R7 ;  /* 0x0000000708077221 */ /* 0x002fe20000000000 */
[----:B------:R-:W-:Y:S01]  /*0950*/  IADD3 R8, P0, R6, c[0x0][0x188], RZ ;  /* 0x0000620006087a10 */ /* 0x000fe20007f1e0ff */
[----:B------:R-:W-:Y:S01]  /*0960*/  FMUL R10, R3, R10 ;  /* 0x0000000a030a7220 */ /* 0x000fe20000400000 */
[----:B------:R-:W-:Y:S01]  /*0970*/  IADD3.X R3, R15, c[0x0][0x16c], RZ, P4, !PT ;  /* 0x00005b000f037a10 */ /* 0x000fe200027fe4ff */
[----:B------:R-:W-:Y:S01]  /*0980*/  FFMA R20, R5, R18, R20 ;  /* 0x0000001205147223 */ /* 0x000fe20000000014 */
[----:B------:R-:W-:Y:S01]  /*0990*/  IADD3.X R5, R14, c[0x0][0x17c], RZ, P3, !PT ;  /* 0x00005f000e057a10 */ /* 0x000fe20001ffe4ff */
[----:B------:R-:W-:Y:S01]  /*09a0*/  FFMA R7, R18, R10, R7 ;  /* 0x0000000a12077223 */ /* 0x000fe20000000007 */
[----:B------:R-:W-:Y:S01]  /*09b0*/  IADD3 R10, P2, R6, c[0x0][0x180], RZ ;  /* 0x00006000060a7a10 */ /* 0x000fe20007f5e0ff */
[----:B------:R-:W-:Y:S01]  /*09c0*/  IMAD.MOV.U32 R6, RZ, RZ, -0x1 ;  /* 0xffffffffff067424 */ /* 0x000fe200078e00ff */
[----:B------:R-:W-:Y:S01]  /*09d0*/  IADD3.X R9, RZ, c[0x0][0x18c], RZ, P0, !PT ;  /* 0x00006300ff097a10 */ /* 0x000fe200007fe4ff */
[----:B------:R-:W-:Y:S01]  /*09e0*/  FFMA R0, R7, R16, 9.9999997473787516356e-06 ;  /* 0x3727c5ac07007423 */ /* 0x000fe20000000010 */
[----:B------:R-:W-:-:S02]  /*09f0*/  IMAD.MOV.U32 R7, RZ, RZ, -0x4 ;  /* 0xfffffffcff077424 */ /* 0x000fc400078e00ff */
[----:B------:R-:W-:-:S03]  /*0a00*/  IMAD.X R11, RZ, RZ, c[0x0][0x184], P2 ;  /* 0x00006100ff0b7624 */ /* 0x000fc600010e06ff */
[----:B------:R-:W0:Y:S04]  /*0a10*/  MUFU.RSQ R0, R0 ;  /* 0x0000000000007308 */ /* 0x000e280000001400 */
.L_x_4:
[----:B------:R1:W2:Y:S01]  /*0a20*/  LDG.E.EL.U16 R13, [R10.64] ;  /* 0x000000040a0d7981 */ /* 0x0002a2000c2e1500 */
[----:B------:R-:W-:-:S03]  /*0a30*/  PRMT R15, RZ, 0x7610, R15 ;  /* 0x00007610ff0f7816 */ /* 0x000fc6000000000f */
[----:B------:R3:W4:Y:S04]  /*0a40*/  LDG.E.EL.U16 R14, [R8.64] ;  /* 0x00000004080e7981 */ /* 0x000728000c2e1500 */
[----:B------:R-:W-:Y:S01]  /*0a50*/  BAR.SYNC.DEFER_BLOCKING 0x0 ;  /* 0x0000000000007b1d */ /* 0x000fe20000010000 */
[----:B------:R-:W-:-:S05]  /*0a60*/  PRMT R16, RZ, 0x7610, R16 ;  /* 0x00007610ff107816 */ /* 0x000fca0000000010 */
[----:B------:R5:W2:Y:S04]  /*0a70*/  @!P1 LDG.E.EF.U16 R15, [R2.64] ;  /* 0x00000004020f9981 */ /* 0x000aa8000c0e1500 */
[----:B------:R-:W-:Y:S06]  /*0a80*/  BAR.SYNC.DEFER_BLOCKING 0x0 ;  /* 0x0000000000007b1d */ /* 0x000fec0000010000 */
[----:B------:R0:W4:Y:S01]  /*0a90*/  @!P1 LDG.E.EF.U16 R16, [R4.64] ;  /* 0x0000000404109981 */ /* 0x000122000c0e1500 */
[----:B-----5:R-:W-:-:S02]  /*0aa0*/  IADD3 R2, P3, R2, 0x8, RZ ;  /* 0x0000000802027810 */ /* 0x020fc40007f7e0ff */
[----:B---3--:R-:W-:Y:S02]  /*0ab0*/  IADD3 R8, P4, R8, 0x8, RZ ;  /* 0x0000000808087810 */ /* 0x008fe40007f9e0ff */
[----:B-1----:R-:W-:Y:S01]  /*0ac0*/  IADD3 R10, P5, R10, 0x8, RZ ;  /* 0x000000080a0a7810 */ /* 0x002fe20007fbe0ff */
[----:B------:R-:W-:Y:S01]  /*0ad0*/  IMAD.X R3, RZ, RZ, R3, P3 ;  /* 0x000000ffff037224 */ /* 0x000fe200018e0603 */
[----:B0-----:R-:W-:Y:S01]  /*0ae0*/  IADD3 R4, P2, R4, 0x8, RZ ;  /* 0x0000000804047810 */ /* 0x001fe20007f5e0ff */
[----:B------:R-:W-:Y:S02]  /*0af0*/  IMAD.X R9, RZ, RZ, R9, P4 ;  /* 0x000000ffff097224 */ /* 0x000fe400020e0609 */
[----:B------:R-:W-:Y:S01]  /*0b00*/  IMAD.X R11, RZ, RZ, R11, P5 ;  /* 0x000000ffff0b7224 */ /* 0x000fe200028e060b */
[----:B------:R-:W-:Y:S01]  /*0b10*/  IADD3.X R5, RZ, R5, RZ, P2, !PT ;  /* 0x00000005ff057210 */ /* 0x000fe200017fe4ff */
[----:B--2---:R-:W-:Y:S02]  /*0b20*/  IMAD.U32 R15, R15, 0x10000, RZ ;  /* 0x000100000f0f7824 */ /* 0x004fe400078e00ff */
[----:B----4-:R-:W-:-:S04]  /*0b30*/  IMAD.U32 R16, R16, 0x10000, RZ ;  /* 0x0001000010107824 */ /* 0x010fc800078e00ff */
[----:B------:R-:W-:Y:S01]  /*0b40*/  FADD R15, R15, R16 ;  /* 0x000000100f0f7221 */ /* 0x000fe20000000000 */
[----:B------:R-:W-:-:S03]  /*0b50*/  SHF.L.U32 R16, R13, 0x10, RZ ;  /* 0x000000100d107819 */ /* 0x000fc600000006ff */
[----:B------:R-:W-:Y:S01]  /*0b60*/  FADD R15, -R20, R15 ;  /* 0x0000000f140f7221 */ /* 0x000fe20000000100 */
[----:B------:R-:W-:-:S03]  /*0b70*/  IMAD.U32 R13, R14, 0x10000, RZ ;  /* 0x000100000e0d7824 */ /* 0x000fc600078e00ff */
[----:B------:R-:W-:Y:S01]  /*0b80*/  FMUL R15, R0, R15 ;  /* 0x0000000f000f7220 */ /* 0x000fe20000400000 */
[----:B------:R-:W-:-:S03]  /*0b90*/  IADD3 R14, R12, 0x4, R7 ;  /* 0x000000040c0e7810 */ /* 0x000fc60007ffe007 */
[----:B------:R-:W-:Y:S01]  /*0ba0*/  FFMA R15, R16, R15, R13 ;  /* 0x0000000f100f7223 */ /* 0x000fe2000000000d */
[----:B------:R-:W-:Y:S01]  /*0bb0*/  IMAD.MOV.U32 R13, RZ, RZ, 0x2 ;  /* 0x00000002ff0d7424 */ /* 0x000fe200078e00ff */
[----:B------:R-:W-:-:S03]  /*0bc0*/  IADD3 R7, P0, R7, 0x4, RZ ;  /* 0x0000000407077810 */ /* 0x000fc60007f1e0ff */
[----:B------:R-:W-:Y:S01]  /*0bd0*/  F2FP.BF16.PACK_AB R16, RZ, R15 ;  /* 0x0000000fff10723e */ /* 0x000fe200000010ff */
[----:B------:R-:W-:-:S04]  /*0be0*/  IMAD.WIDE R14, R14, R13, c[0x0][0x190] ;  /* 0x000064000e0e7625 */ /* 0x000fc800078e020d */
[----:B------:R-:W-:Y:S01]  /*0bf0*/  IMAD.X R6, RZ, RZ, R6, P0 ;  /* 0x000000ffff067224 */ /* 0x000fe200000e0606 */
[----:B------:R0:W-:Y:S01]  /*0c00*/  @!P1 STG.E.U16 [R14.64], R16 ;  /* 0x000000100e009986 */ /* 0x0001e2000c101504 */
[----:B------:R-:W-:-:S04]  /*0c10*/  ISETP.GE.U32.AND P0, PT, R7, 0x2fc, PT ;  /* 0x000002fc0700780c */ /* 0x000fc80003f06070 */
[----:B------:R-:W-:-:S13]  /*0c20*/  ISETP.GE.U32.AND.EX P0, PT, R6, RZ, PT, P0 ;  /* 0x000000ff0600720c */ /* 0x000fda0003f06100 */
[----:B0-----:R-:W-:Y:S05]  /*0c30*/  @!P0 BRA `(.L_x_4) ;  /* 0xfffffde000008947 */ /* 0x001fea000383ffff */
[----:B------:R-:W-:Y:S05]  /*0c40*/  EXIT ;  /* 0x000000000000794d */ /* 0x000fea0003800000 */
.L_x_1:
[----:B0-----:R-:W-:Y:S01]  /*0c50*/  MOV R0, 0x0 ;  /* 0x0000000000007802 */ /* 0x001fe20000000f00 */
[----:B------:R-:W-:Y:S01]  /*0c60*/  IMAD.MOV.U32 R5, RZ, RZ, c[0x4][0x1c] ;  /* 0x01000700ff057624 */ /* 0x000fe200078e00ff */
[----:B------:R-:W-:Y:S01]  /*0c70*/  MOV R4, c[0x4][0x18] ;  /* 0x0100060000047a02 */ /* 0x000fe20000000f00 */
[----:B------:R-:W-:Y:S01]  /*0c80*/  IMAD.MOV.U32 R6, RZ, RZ, c[0x4][0x10] ;  /* 0x01000400ff067624 */ /* 0x000fe200078e00ff */
[----:B------:R0:W1:Y:S01]  /*0c90*/  LDC.64 R2, c[0x4][R0] ;  /* 0x0100000000027b82 */ /* 0x0000620000000a00 */
[----:B------:R-:W-:Y:S01]  /*0ca0*/  IMAD.MOV.U32 R7, RZ, RZ, c[0x4][0x14] ;  /* 0x01000500ff077624 */ /* 0x000fe200078e00ff */
[----:B------:R-:W-:Y:S01]  /*0cb0*/  MOV R8, 0x32 ;  /* 0x0000003200087802 */ /* 0x000fe20000000f00 */
[----:B------:R-:W-:Y:S01]  /*0cc0*/  IMAD.MOV.U32 R10, RZ, RZ, c[0x4][0x8] ;  /* 0x01000200ff0a7624 */ /* 0x000fe200078e00ff */
[----:B------:R-:W-:Y:S01]  /*0cd0*/  MOV R13, RZ ;  /* 0x000000ff000d7202 */ /* 0x000fe20000000f00 */
[----:B------:R-:W-:Y:S02]  /*0ce0*/  IMAD.MOV.U32 R11, RZ, RZ, c[0x4][0xc] ;  /* 0x01000300ff0b7624 */ /* 0x000fe400078e00ff */
[----:B------:R-:W-:-:S02]  /*0cf0*/  IMAD.MOV.U32 R12, RZ, RZ, 0x1 ;  /* 0x00000001ff0c7424 */ /* 0x000fc400078e00ff */
[----:B------:R-:W-:Y:S01]  /*0d00*/  LEPC R14 ;  /* 0x00000000000e734e */ /* 0x000fe20000000000 */
[----:B------:R-:W-:-:S02]  /*0d10*/  MOV R9, 0xd80 ;  /* 0x00000d8000097802 */ /* 0x000fc40000000f00 */
[----:B------:R-:W-:Y:S02]  /*0d20*/  MOV R20, 0xd00 ;  /* 0x00000d0000147802 */ /* 0x000fe40000000f00 */
[----:B------:R-:W-:Y:S02]  /*0d30*/  MOV R21, 0x0 ;  /* 0x0000000000157802 */ /* 0x000fe40000000f00 */
[----:B0-----:R-:W-:Y:S02]  /*0d40*/  MOV R0, 0x0 ;  /* 0x0000000000007802 */ /* 0x001fe40000000f00 */
[----:B------:R-:W-:-:S04]  /*0d50*/  IADD3 R20, P0, P1, -R20, R9, R14 ;  /* 0x0000000914147210 */ /* 0x000fc8000791e10e */
[----:B------:R-:W-:-:S04]  /*0d60*/  IADD3.X R21, ~R0, R21, R15, P0, P1 ;  /* 0x0000001500157210 */ /* 0x000fc800007e250f */
[----:B-1----:R-:W-:Y:S05]  /*0d70*/  CALL.ABS.NOINC R2 ;  /* 0x0000000002007343 */ /* 0x002fea0003c00000 */
.L_x_0:
[----:B0-----:R-:W-:Y:S01]  /*0d80*/  MOV R0, 0x0 ;  /* 0x0000000000007802 */ /* 0x001fe20000000f00 */
[----:B------:R-:W-:Y:S01]  /*0d90*/  IMAD.MOV.U32 R4, RZ, RZ, c[0x4][0x30] ;  /* 0x01000c00ff047624 */ /* 0x000fe200078e00ff */
[----:B------:R-:W-:Y:S01]  /*0da0*/  MOV R7, c[0x4][0x2c] ;  /* 0x01000b0000077a02 */ /* 0x000fe20000000f00 */
[----:B------:R-:W-:Y:S01]  /*0db0*/  IMAD.MOV.U32 R5, RZ, RZ, c[0x4][0x34] ;  /* 0x01000d00ff057624 */ /* 0x000fe200078e00ff */
[----:B-----5:R0:W1:Y:S01]  /*0dc0*/  LDC.64 R2, c[0x4][R0] ;  /* 0x0100000000027b82 */ /* 0x0200620000000a00 */
[----:B------:R-:W-:Y:S01]  /*0dd0*/  IMAD.MOV.U32 R6, RZ, RZ, c[0x4][0x28] ;  /* 0x01000a00ff067624 */ /* 0x000fe200078e00ff */
[----:B------:R-:W-:Y:S01]  /*0de0*/  MOV R12, 0x1 ;  /* 0x00000001000c7802 */ /* 0x000fe20000000f00 */
[----:B------:R-:W-:Y:S02]  /*0df0*/  IMAD.MOV.U32 R8, RZ, RZ, 0x2c ;  /* 0x0000002cff087424 */ /* 0x000fe400078e00ff */
[----:B------:R-:W-:Y:S02]  /*0e00*/  IMAD.MOV.U32 R10, RZ, RZ, c[0x4][0x20] ;  /* 0x01000800ff0a7624 */ /* 0x000fe400078e00ff */
[----:B------:R-:W-:-:S02]  /*0e10*/  IMAD.MOV.U32 R11, RZ, RZ, c[0x4][0x24] ;  /* 0x01000900ff0b7624 */ /* 0x000fc400078e00ff */
[----:B------:R-:W-:Y:S02]  /*0e20*/  IMAD.MOV.U32 R13, RZ, RZ, RZ ;  /* 0x000000ffff0d7224 */ /* 0x000fe400078e00ff */
[----:B0-----:R-:W-:Y:S01]  /*0e30*/  LEPC R14 ;  /* 0x00000000000e734e */ /* 0x001fe20000000000 */
[----:B------:R-:W-:Y:S02]  /*0e40*/  MOV R9, 0xeb0 ;  /* 0x00000eb000097802 */ /* 0x000fe40000000f00 */
[----:B------:R-:W-:Y:S02]  /*0e50*/  MOV R20, 0xe30 ;  /* 0x00000e3000147802 */ /* 0x000fe40000000f00 */
[----:B------:R-:W-:Y:S02]  /*0e60*/  MOV R21, 0x0 ;  /* 0x0000000000157802 */ /* 0x000fe40000000f00 */
[----:B------:R-:W-:Y:S02]  /*0e70*/  MOV R0, 0x0 ;  /* 0x0000000000007802 */ /* 0x000fe40000000f00 */
[----:B------:R-:W-:-:S04]  /*0e80*/  IADD3 R20, P0, P1, -R20, R9, R14 ;  /* 0x0000000914147210 */ /* 0x000fc8000791e10e */
[----:B------:R-:W-:-:S04]  /*0e90*/  IADD3.X R21, ~R0, R21, R15, P0, P1 ;  /* 0x0000001500157210 */ /* 0x000fc800007e250f */
[----:B-1----:R-:W-:Y:S05]  /*0ea0*/  CALL.ABS.NOINC R2 ;  /* 0x0000000002007343 */ /* 0x002fea0003c00000 */
.L_x_5:
[----:B------:R-:W-:-:S00]  /*0eb0*/  BRA `(.L_x_5) ;  /* 0xfffffff000007947 */ /* 0x000fc0000383ffff */
[----:B------:R-:W-:-:S00]  /*0ec0*/  NOP ;  /* 0x0000000000007918 */ /* 0x000fc00000000000 */
        /* <DEDUP_REMOVED lines=11> */
.L_x_6:


//--------------------- .nv.global.init           --------------------------
	.section	.nv.global.init,"aw",@progbits
.nv.global.init:
	.type		assertFunc_1,@object
	.size		assertFunc_1,(assertFunc_0 - assertFunc_1)
assertFunc_1:
        /*0000*/ 	.byte	0x75, 0x6e, 0x6b, 0x6e, 0x6f, 0x77, 0x6e, 0x00
	.type		assertFunc_0,@object
	.size		assertFunc_0,(_$_str - assertFunc_0)
assertFunc_0:
        /*0008*/ 	.byte	0x75, 0x6e, 0x6b, 0x6e, 0x6f, 0x77, 0x6e, 0x00
	.type		_$_str,@object
	.size		_$_str,(assertMessage_1 - _$_str)
_$_str:
        /*0010*/ 	.byte	0x5f, 0x5f, 0x43, 0x55, 0x44, 0x41, 0x5f, 0x46, 0x54, 0x5a, 0x00
	.type		assertMessage_1,@object
	.size		assertMessage_1,(assertMessage_0 - assertMessage_1)
assertMessage_1:
        /*001b*/ 	.byte	0x69, 0x6e, 0x64, 0x65, 0x78, 0x20, 0x6f, 0x75, 0x74, 0x20, 0x6f, 0x66, 0x20, 0x62, 0x6f, 0x75
        /*002b*/ 	.byte	0x6e, 0x64, 0x73, 0x3a, 0x20, 0x30, 0x20, 0x3c, 0x3d, 0x20, 0x74, 0x6d, 0x70, 0x31, 0x31, 0x20
        /*003b*/ 	.byte	0x3c, 0x20, 0x37, 0x37, 0x00
	.type		assertMessage_0,@object
	.size		assertMessage_0,(assertFile_0 - assertMessage_0)
assertMessage_0:
        /*0040*/ 	.byte	0x69, 0x6e, 0x64, 0x65, 0x78, 0x20, 0x6f, 0x75, 0x74, 0x20, 0x6f, 0x66, 0x20, 0x62, 0x6f, 0x75
        /*0050*/ 	.byte	0x6e, 0x64, 0x73, 0x3a, 0x20, 0x30, 0x20, 0x3c, 0x3d, 0x20, 0x74, 0x6d, 0x70, 0x34, 0x20, 0x3c
        /*0060*/ 	.byte	0x20, 0x34, 0x39, 0x34, 0x30, 0x38, 0x00
	.type		assertFile_0,@object
	.size		assertFile_0,(assertFile_1 - assertFile_0)
assertFile_0:
        /*0067*/ 	.byte	0x2f, 0x74, 0x6d, 0x70, 0x2f, 0x74, 0x6f, 0x72, 0x63, 0x68, 0x69, 0x6e, 0x64, 0x75, 0x63, 0x74
        /*0077*/ 	.byte	0x6f, 0x72, 0x5f, 0x72, 0x6f, 0x6f, 0x74, 0x2f, 0x33, 0x77, 0x2f, 0x63, 0x33, 0x77, 0x63, 0x6a
        /*0087*/ 	.byte	0x72, 0x75, 0x75, 0x35, 0x63, 0x6e, 0x77, 0x70, 0x75, 0x7a, 0x75, 0x70, 0x34, 0x6e, 0x61, 0x62
        /*0097*/ 	.byte	0x35, 0x37, 0x7a, 0x76, 0x6b, 0x71, 0x69, 0x6e, 0x76, 0x37, 0x64, 0x76, 0x32, 0x79, 0x36, 0x69
        /*00a7*/ 	.byte	0x33, 0x68, 0x6e, 0x76, 0x74, 0x37, 0x63, 0x36, 0x72, 0x78, 0x36, 0x34, 0x67, 0x75, 0x74, 0x2e
        /*00b7*/ 	.byte	0x70, 0x79, 0x00
	.type		assertFile_1,@object
	.size		assertFile_1,(.L_1 - assertFile_1)
assertFile_1:
        /*00ba*/ 	.byte	0x2f, 0x74, 0x6d, 0x70, 0x2f, 0x74, 0x6f, 0x72, 0x63, 0x68, 0x69, 0x6e, 0x64, 0x75, 0x63, 0x74
        /*00ca*/ 	.byte	0x6f, 0x72, 0x5f, 0x72, 0x6f, 0x6f, 0x74, 0x2f, 0x33, 0x77, 0x2f, 0x63, 0x33, 0x77, 0x63, 0x6a
        /*00da*/ 	.byte	0x72, 0x75, 0x75, 0x35, 0x63, 0x6e, 0x77, 0x70, 0x75, 0x7a, 0x75, 0x70, 0x34, 0x6e, 0x61, 0x62
        /*00ea*/ 	.byte	0x35, 0x37, 0x7a, 0x76, 0x6b, 0x71, 0x69, 0x6e, 0x76, 0x37, 0x64, 0x76, 0x32, 0x79, 0x36, 0x69
        /*00fa*/ 	.byte	0x33, 0x68, 0x6e, 0x76, 0x74, 0x37, 0x63, 0x36, 0x72, 0x78, 0x36, 0x34, 0x67, 0x75, 0x74, 0x2e
        /*010a*/ 	.byte	0x70, 0x79, 0x00
.L_1:


//--------------------- SYMBOLS --------------------------

	.type		__assertfail,@function
